//
// Generated by NVIDIA NVVM Compiler
//
// Compiler Build ID: CL-36424714
// Cuda compilation tools, release 13.0, V13.0.88
// Based on NVVM 20.0.0
//

.version 9.0
.target sm_100
.address_size 64

	// .globl	_Z22async_embedding_kernelPKiPKfPfii
.extern .shared .align 16 .b8 smem_buffer[];

.visible .entry _Z22async_embedding_kernelPKiPKfPfii(
	.param .u64 .ptr .align 1 _Z22async_embedding_kernelPKiPKfPfii_param_0,
	.param .u64 .ptr .align 1 _Z22async_embedding_kernelPKiPKfPfii_param_1,
	.param .u64 .ptr .align 1 _Z22async_embedding_kernelPKiPKfPfii_param_2,
	.param .u32 _Z22async_embedding_kernelPKiPKfPfii_param_3,
	.param .u32 _Z22async_embedding_kernelPKiPKfPfii_param_4
)
{
	.reg .pred 	%p<14>;
	.reg .b32 	%r<157>;
	.reg .b32 	%f<21>;
	.reg .b64 	%rd<54>;

	ld.param.u64 	%rd8, [_Z22async_embedding_kernelPKiPKfPfii_param_0];
	ld.param.u64 	%rd9, [_Z22async_embedding_kernelPKiPKfPfii_param_1];
	ld.param.u64 	%rd10, [_Z22async_embedding_kernelPKiPKfPfii_param_2];
	ld.param.u32 	%r80, [_Z22async_embedding_kernelPKiPKfPfii_param_3];
	ld.param.u32 	%r79, [_Z22async_embedding_kernelPKiPKfPfii_param_4];
	cvta.to.global.u64 	%rd1, %rd10;
	mov.u32 	%r1, %ctaid.x;
	setp.ge.s32 	%p1, %r1, %r80;
	@%p1 bra 	$L__BB0_15;
	cvta.to.global.u64 	%rd11, %rd8;
	mul.wide.u32 	%rd12, %r1, 4;
	add.s64 	%rd13, %rd11, %rd12;
	ld.global.nc.u32 	%r81, [%rd13];
	mul.lo.s32 	%r82, %r81, %r79;
	cvt.s64.s32 	%rd2, %r82;
	mul.lo.s32 	%r83, %r79, %r1;
	cvt.s64.s32 	%rd3, %r83;
	shr.s32 	%r84, %r79, 31;
	shr.u32 	%r85, %r84, 30;
	add.s32 	%r86, %r79, %r85;
	shr.s32 	%r2, %r86, 2;
	mov.u32 	%r156, %tid.x;
	setp.ge.s32 	%p2, %r156, %r2;
	@%p2 bra 	$L__BB0_8;
	mov.u32 	%r4, %ntid.x;
	add.s32 	%r87, %r156, %r4;
	max.u32 	%r88, %r2, %r87;
	setp.lt.u32 	%p3, %r87, %r2;
	selp.u32 	%r89, 1, 0, %p3;
	add.s32 	%r90, %r87, %r89;
	sub.s32 	%r91, %r88, %r90;
	div.u32 	%r92, %r91, %r4;
	add.s32 	%r5, %r92, %r89;
	and.b32  	%r93, %r5, 3;
	setp.eq.s32 	%p4, %r93, 3;
	mov.u32 	%r147, %r156;
	@%p4 bra 	$L__BB0_5;
	add.s32 	%r94, %r5, 1;
	and.b32  	%r95, %r94, 3;
	shl.b32 	%r137, %r156, 2;
	shl.b32 	%r7, %r4, 2;
	shl.b32 	%r96, %r156, 4;
	mov.u32 	%r97, smem_buffer;
	add.s32 	%r136, %r96, %r97;
	shl.b32 	%r9, %r4, 4;
	neg.s32 	%r135, %r95;
	mad.lo.s32 	%r147, %r4, %r95, %r156;
$L__BB0_4:
	.pragma "nounroll";
	cvt.u64.u32 	%rd15, %r137;
	add.s64 	%rd16, %rd15, %rd2;
	shl.b64 	%rd17, %rd16, 2;
	add.s64 	%rd14, %rd9, %rd17;
	// begin inline asm
	cp.async.cg.shared.global [%r136], [%rd14], 16, 16;
	// end inline asm
	add.s32 	%r137, %r137, %r7;
	add.s32 	%r136, %r136, %r9;
	add.s32 	%r135, %r135, 1;
	setp.ne.s32 	%p5, %r135, 0;
	@%p5 bra 	$L__BB0_4;
$L__BB0_5:
	setp.lt.u32 	%p6, %r5, 3;
	@%p6 bra 	$L__BB0_8;
	shl.b32 	%r99, %r4, 3;
	shl.b32 	%r143, %r147, 2;
	add.s32 	%r146, %r99, %r143;
	shl.b32 	%r21, %r4, 4;
	mad.lo.s32 	%r145, %r4, 12, %r143;
	add.s32 	%r100, %r4, %r147;
	shl.b32 	%r144, %r100, 2;
	mov.u32 	%r101, smem_buffer;
	add.s32 	%r102, %r21, %r101;
	shl.b32 	%r103, %r147, 4;
	add.s32 	%r142, %r102, %r103;
	shl.b32 	%r25, %r4, 6;
	shl.b32 	%r104, %r4, 5;
	add.s32 	%r105, %r104, %r101;
	add.s32 	%r141, %r105, %r103;
	mad.lo.s32 	%r106, %r4, 48, %r101;
	add.s32 	%r140, %r106, %r103;
	add.s32 	%r139, %r103, %r101;
$L__BB0_7:
	cvt.u64.u32 	%rd22, %r143;
	add.s64 	%rd23, %rd22, %rd2;
	shl.b64 	%rd24, %rd23, 2;
	add.s64 	%rd18, %rd9, %rd24;
	// begin inline asm
	cp.async.cg.shared.global [%r139], [%rd18], 16, 16;
	// end inline asm
	add.s32 	%r111, %r147, %r4;
	cvt.u64.u32 	%rd25, %r144;
	add.s64 	%rd26, %rd25, %rd2;
	shl.b64 	%rd27, %rd26, 2;
	add.s64 	%rd19, %rd9, %rd27;
	// begin inline asm
	cp.async.cg.shared.global [%r142], [%rd19], 16, 16;
	// end inline asm
	add.s32 	%r112, %r111, %r4;
	cvt.u64.u32 	%rd28, %r146;
	add.s64 	%rd29, %rd28, %rd2;
	shl.b64 	%rd30, %rd29, 2;
	add.s64 	%rd20, %rd9, %rd30;
	// begin inline asm
	cp.async.cg.shared.global [%r141], [%rd20], 16, 16;
	// end inline asm
	add.s32 	%r113, %r112, %r4;
	cvt.u64.u32 	%rd31, %r145;
	add.s64 	%rd32, %rd31, %rd2;
	shl.b64 	%rd33, %rd32, 2;
	add.s64 	%rd21, %rd9, %rd33;
	// begin inline asm
	cp.async.cg.shared.global [%r140], [%rd21], 16, 16;
	// end inline asm
	add.s32 	%r147, %r113, %r4;
	add.s32 	%r146, %r146, %r21;
	add.s32 	%r145, %r145, %r21;
	add.s32 	%r144, %r144, %r21;
	add.s32 	%r143, %r143, %r21;
	add.s32 	%r142, %r142, %r25;
	add.s32 	%r141, %r141, %r25;
	add.s32 	%r140, %r140, %r25;
	add.s32 	%r139, %r139, %r25;
	setp.lt.s32 	%p7, %r147, %r2;
	@%p7 bra 	$L__BB0_7;
$L__BB0_8:
	setp.ge.s32 	%p8, %r156, %r2;
	// begin inline asm
	cp.async.commit_group;
	// end inline asm
	// begin inline asm
	cp.async.wait_group 0;
	// end inline asm
	bar.sync 	0;
	@%p8 bra 	$L__BB0_15;
	mov.u32 	%r47, %ntid.x;
	add.s32 	%r114, %r156, %r47;
	max.u32 	%r115, %r2, %r114;
	setp.lt.u32 	%p9, %r114, %r2;
	selp.u32 	%r116, 1, 0, %p9;
	add.s32 	%r117, %r114, %r116;
	sub.s32 	%r118, %r115, %r117;
	div.u32 	%r119, %r118, %r47;
	add.s32 	%r48, %r119, %r116;
	and.b32  	%r120, %r48, 3;
	setp.eq.s32 	%p10, %r120, 3;
	@%p10 bra 	$L__BB0_12;
	add.s32 	%r121, %r48, 1;
	and.b32  	%r122, %r121, 3;
	mul.wide.u32 	%rd34, %r156, 16;
	shl.b64 	%rd35, %rd3, 2;
	add.s64 	%rd36, %rd34, %rd35;
	add.s64 	%rd53, %rd1, %rd36;
	mul.wide.u32 	%rd5, %r47, 16;
	shl.b32 	%r123, %r156, 4;
	mov.u32 	%r124, smem_buffer;
	add.s32 	%r149, %r124, %r123;
	shl.b32 	%r50, %r47, 4;
	neg.s32 	%r148, %r122;
	mad.lo.s32 	%r156, %r47, %r122, %r156;
$L__BB0_11:
	.pragma "nounroll";
	ld.shared.v4.f32 	{%f1, %f2, %f3, %f4}, [%r149];
	st.global.v4.f32 	[%rd53], {%f1, %f2, %f3, %f4};
	add.s64 	%rd53, %rd53, %rd5;
	add.s32 	%r149, %r149, %r50;
	add.s32 	%r148, %r148, 1;
	setp.ne.s32 	%p11, %r148, 0;
	@%p11 bra 	$L__BB0_11;
$L__BB0_12:
	setp.lt.u32 	%p12, %r48, 3;
	@%p12 bra 	$L__BB0_15;
	shl.b32 	%r125, %r47, 3;
	shl.b32 	%r152, %r156, 2;
	add.s32 	%r155, %r125, %r152;
	shl.b32 	%r60, %r47, 4;
	mad.lo.s32 	%r154, %r47, 12, %r152;
	add.s32 	%r126, %r47, %r156;
	shl.b32 	%r153, %r126, 2;
	shl.b32 	%r127, %r156, 4;
	mov.u32 	%r128, smem_buffer;
	add.s32 	%r151, %r128, %r127;
	shl.b32 	%r64, %r47, 6;
	shl.b32 	%r65, %r47, 5;
	mul.lo.s32 	%r66, %r47, 48;
$L__BB0_14:
	ld.shared.v4.f32 	{%f5, %f6, %f7, %f8}, [%r151];
	cvt.u64.u32 	%rd37, %r152;
	add.s64 	%rd38, %rd37, %rd3;
	shl.b64 	%rd39, %rd38, 2;
	add.s64 	%rd40, %rd1, %rd39;
	st.global.v4.f32 	[%rd40], {%f5, %f6, %f7, %f8};
	add.s32 	%r129, %r156, %r47;
	add.s32 	%r130, %r151, %r60;
	ld.shared.v4.f32 	{%f9, %f10, %f11, %f12}, [%r130];
	cvt.u64.u32 	%rd41, %r153;
	add.s64 	%rd42, %rd41, %rd3;
	shl.b64 	%rd43, %rd42, 2;
	add.s64 	%rd44, %rd1, %rd43;
	st.global.v4.f32 	[%rd44], {%f9, %f10, %f11, %f12};
	add.s32 	%r131, %r129, %r47;
	add.s32 	%r132, %r151, %r65;
	ld.shared.v4.f32 	{%f13, %f14, %f15, %f16}, [%r132];
	cvt.u64.u32 	%rd45, %r155;
	add.s64 	%rd46, %rd45, %rd3;
	shl.b64 	%rd47, %rd46, 2;
	add.s64 	%rd48, %rd1, %rd47;
	st.global.v4.f32 	[%rd48], {%f13, %f14, %f15, %f16};
	add.s32 	%r133, %r131, %r47;
	add.s32 	%r134, %r151, %r66;
	ld.shared.v4.f32 	{%f17, %f18, %f19, %f20}, [%r134];
	cvt.u64.u32 	%rd49, %r154;
	add.s64 	%rd50, %rd49, %rd3;
	shl.b64 	%rd51, %rd50, 2;
	add.s64 	%rd52, %rd1, %rd51;
	st.global.v4.f32 	[%rd52], {%f17, %f18, %f19, %f20};
	add.s32 	%r156, %r133, %r47;
	add.s32 	%r155, %r155, %r60;
	add.s32 	%r154, %r154, %r60;
	add.s32 	%r153, %r153, %r60;
	add.s32 	%r152, %r152, %r60;
	add.s32 	%r151, %r151, %r64;
	setp.lt.s32 	%p13, %r156, %r2;
	@%p13 bra 	$L__BB0_14;
$L__BB0_15:
	ret;

}


// ===== COMPILED SASS (sm_100) =====

	.target	sm_100

	.elftype	@"ET_EXEC"


//--------------------- .note.nv.tkinfo           --------------------------
	.section	.note.nv.tkinfo,"",@"SHT_NOTE"
	.sectionflags	@"SHF_NOTE_NV_TKINFO"
	.tkinfo
        /*0018*/ 	.word	0x00000002
        /*0030*/ 	.string	""
        /*0030*/ 	.string	"ptxas"
        /*0030*/ 	.string	"Cuda compilation tools, release 13.0, V13.0.88"
        /*0030*/ 	.string	"Build cuda_13.0.r13.0/compiler.36424714_0"
        /*0030*/ 	.string	"-arch sm_100 -m 64 "



//--------------------- .note.nv.cuinfo           --------------------------
	.section	.note.nv.cuinfo,"",@"SHT_NOTE"
	.sectionflags	@"SHF_NOTE_NV_CUINFO"
        /*0018*/ 	.short	0x0002
        /*001a*/ 	.short	0x0064
        /*001c*/ 	.short	0x0082
	.zero		2


//--------------------- .nv.info                  --------------------------
	.section	.nv.info,"",@"SHT_CUDA_INFO"
	.align	4


	//----- nvinfo : EIATTR_REGCOUNT
	.align		4
        /*0000*/ 	.byte	0x04, 0x2f
        /*0002*/ 	.short	(.L_1 - .L_0)
	.align		4
.L_0:
        /*0004*/ 	.word	index@(_Z22async_embedding_kernelPKiPKfPfii)
        /*0008*/ 	.word	0x00000020


	//----- nvinfo : EIATTR_FRAME_SIZE
	.align		4
.L_1:
        /*000c*/ 	.byte	0x04, 0x11
        /*000e*/ 	.short	(.L_3 - .L_2)
	.align		4
.L_2:
        /*0010*/ 	.word	index@(_Z22async_embedding_kernelPKiPKfPfii)
        /*0014*/ 	.word	0x00000000


	//----- nvinfo : EIATTR_MIN_STACK_SIZE
	.align		4
.L_3:
        /*0018*/ 	.byte	0x04, 0x12
        /*001a*/ 	.short	(.L_5 - .L_4)
	.align		4
.L_4:
        /*001c*/ 	.word	index@(_Z22async_embedding_kernelPKiPKfPfii)
        /*0020*/ 	.word	0x00000000
.L_5:


//--------------------- .nv.compat                --------------------------
	.section	.nv.compat,"",@"SHT_CUDA_COMPAT_INFO"
	.align	4
        /*0000*/ 	.byte	0x02, 0x09, 0x00, 0x00, 0x02, 0x02, 0x01, 0x00, 0x02, 0x05, 0x05, 0x00, 0x03, 0x07, 0x01, 0x01
        /*0010*/ 	.byte	0x02, 0x03, 0x00, 0x00, 0x02, 0x06, 0x01, 0x00, 0x04, 0x0b, 0x08, 0x00, 0x09, 0x00, 0x00, 0x00
        /*0020*/ 	.byte	0x00, 0x00, 0x00, 0x00


//--------------------- .nv.info._Z22async_embedding_kernelPKiPKfPfii --------------------------
	.section	.nv.info._Z22async_embedding_kernelPKiPKfPfii,"",@"SHT_CUDA_INFO"
	.sectionflags	@""
	.align	4


	//----- nvinfo : EIATTR_CUDA_API_VERSION
	.align		4
        /*0000*/ 	.byte	0x04, 0x37
        /*0002*/ 	.short	(.L_7 - .L_6)
.L_6:
        /*0004*/ 	.word	0x00000082


	//----- nvinfo : EIATTR_KPARAM_INFO
	.align		4
.L_7:
        /*0008*/ 	.byte	0x04, 0x17
        /*000a*/ 	.short	(.L_9 - .L_8)
.L_8:
        /*000c*/ 	.word	0x00000000
        /*0010*/ 	.short	0x0004
        /*0012*/ 	.short	0x001c
        /*0014*/ 	.byte	0x00, 0xf0, 0x11, 0x00


	//----- nvinfo : EIATTR_KPARAM_INFO
	.align		4
.L_9:
        /*0018*/ 	.byte	0x04, 0x17
        /*001a*/ 	.short	(.L_11 - .L_10)
.L_10:
        /*001c*/ 	.word	0x00000000
        /*0020*/ 	.short	0x0003
        /*0022*/ 	.short	0x0018
        /*0024*/ 	.byte	0x00, 0xf0, 0x11, 0x00


	//----- nvinfo : EIATTR_KPARAM_INFO
	.align		4
.L_11:
        /*0028*/ 	.byte	0x04, 0x17
        /*002a*/ 	.short	(.L_13 - .L_12)
.L_12:
        /*002c*/ 	.word	0x00000000
        /*0030*/ 	.short	0x0002
        /*0032*/ 	.short	0x0010
        /*0034*/ 	.byte	0x00, 0xf5, 0x21, 0x00


	//----- nvinfo : EIATTR_KPARAM_INFO
	.align		4
.L_13:
        /*0038*/ 	.byte	0x04, 0x17
        /*003a*/ 	.short	(.L_15 - .L_14)
.L_14:
        /*003c*/ 	.word	0x00000000
        /*0040*/ 	.short	0x0001
        /*0042*/ 	.short	0x0008
        /*0044*/ 	.byte	0x00, 0xf5, 0x21, 0x00


	//----- nvinfo : EIATTR_KPARAM_INFO
	.align		4
.L_15:
        /*0048*/ 	.byte	0x04, 0x17
        /*004a*/ 	.short	(.L_17 - .L_16)
.L_16:
        /*004c*/ 	.word	0x00000000
        /*0050*/ 	.short	0x0000
        /*0052*/ 	.short	0x0000
        /*0054*/ 	.byte	0x00, 0xf5, 0x21, 0x00


	//----- nvinfo : EIATTR_SPARSE_MMA_MASK
	.align		4
.L_17:
        /*0058*/ 	.byte	0x03, 0x50
        /*005a*/ 	.short	0x0000


	//----- nvinfo : EIATTR_MAXREG_COUNT
	.align		4
        /*005c*/ 	.byte	0x03, 0x1b
        /*005e*/ 	.short	0x00ff


	//----- nvinfo : EIATTR_NUM_BARRIERS
	.align		4
        /*0060*/ 	.byte	0x02, 0x4c
        /*0062*/ 	.byte	0x01
	.zero		1


	//----- nvinfo : EIATTR_MERCURY_ISA_VERSION
	.align		4
        /*0064*/ 	.byte	0x03, 0x5f
        /*0066*/ 	.short	0x0101


	//----- nvinfo : EIATTR_VRC_CTA_INIT_COUNT
	.align		4
        /*0068*/ 	.byte	0x02, 0x4a
	.zero		1
	.zero		1


	//----- nvinfo : EIATTR_EXIT_INSTR_OFFSETS
	.align		4
        /*006c*/ 	.byte	0x04, 0x1c
        /*006e*/ 	.short	(.L_19 - .L_18)


	//   ....[0]....
.L_18:
        /*0070*/ 	.word	0x00000040


	//   ....[1]....
        /*0074*/ 	.word	0x00000850


	//   ....[2]....
        /*0078*/ 	.word	0x00000bc0


	//   ....[3]....
        /*007c*/ 	.word	0x00000eb0


	//----- nvinfo : EIATTR_CRS_STACK_SIZE
	.align		4
.L_19:
        /*0080*/ 	.byte	0x04, 0x1e
        /*0082*/ 	.short	(.L_21 - .L_20)
.L_20:
        /*0084*/ 	.word	0x00000000


	//----- nvinfo : EIATTR_CBANK_PARAM_SIZE
	.align		4
.L_21:
        /*0088*/ 	.byte	0x03, 0x19
        /*008a*/ 	.short	0x0020


	//----- nvinfo : EIATTR_PARAM_CBANK
	.align		4
        /*008c*/ 	.byte	0x04, 0x0a
        /*008e*/ 	.short	(.L_23 - .L_22)
	.align		4
.L_22:
        /*0090*/ 	.word	index@(.nv.constant0._Z22async_embedding_kernelPKiPKfPfii)
        /*0094*/ 	.short	0x0380
        /*0096*/ 	.short	0x0020


	//----- nvinfo : EIATTR_SW_WAR
	.align		4
.L_23:
        /*0098*/ 	.byte	0x04, 0x36
        /*009a*/ 	.short	(.L_25 - .L_24)
.L_24:
        /*009c*/ 	.word	0x00000008
.L_25:


//--------------------- .nv.callgraph             --------------------------
	.section	.nv.callgraph,"",@"SHT_CUDA_CALLGRAPH"
	.align	4
	.sectionentsize	8
	.align		4
        /*0000*/ 	.word	0x00000000
	.align		4
        /*0004*/ 	.word	0xffffffff
	.align		4
        /*0008*/ 	.word	0x00000000
	.align		4
        /*000c*/ 	.word	0xfffffffe
	.align		4
        /*0010*/ 	.word	0x00000000
	.align		4
        /*0014*/ 	.word	0xfffffffd
	.align		4
        /*0018*/ 	.word	0x00000000
	.align		4
        /*001c*/ 	.word	0xfffffffc


//--------------------- .text._Z22async_embedding_kernelPKiPKfPfii --------------------------
	.section	.text._Z22async_embedding_kernelPKiPKfPfii,"ax",@progbits
	.align	128
        .global         _Z22async_embedding_kernelPKiPKfPfii
        .type           _Z22async_embedding_kernelPKiPKfPfii,@function
        .size           _Z22async_embedding_kernelPKiPKfPfii,(.L_x_11 - _Z22async_embedding_kernelPKiPKfPfii)
        .other          _Z22async_embedding_kernelPKiPKfPfii,@"STO_CUDA_ENTRY STV_DEFAULT"
_Z22async_embedding_kernelPKiPKfPfii:
.text._Z22async_embedding_kernelPKiPKfPfii:
[----:B------:R-:W-:Y:S01]  /*0000*/  LDC R1, c[0x0][0x37c] ;  /* 0x0000df00ff017b82 */ /* 0x000fe20000000800 */
[----:B------:R-:W1:Y:S01]  /*0010*/  S2R R3, SR_CTAID.X ;  /* 0x0000000000037919 */ /* 0x000e620000002500 */
[----:B------:R-:W1:Y:S02]  /*0020*/  LDCU UR4, c[0x0][0x398] ;  /* 0x00007300ff0477ac */ /* 0x000e640008000800 */
[----:B-1----:R-:W-:-:S13]  /*0030*/  ISETP.GE.AND P0, PT, R3, UR4, PT ;  /* 0x0000000403007c0c */ /* 0x002fda000bf06270 */
[----:B------:R-:W-:Y:S05]  /*0040*/  @P0 EXIT ;  /* 0x000000000000094d */ /* 0x000fea0003800000 */
[----:B------:R-:W1:Y:S01]  /*0050*/  LDC.64 R4, c[0x0][0x380] ;  /* 0x0000e000ff047b82 */ /* 0x000e620000000a00 */
[----:B------:R-:W2:Y:S01]  /*0060*/  LDCU.64 UR8, c[0x0][0x358] ;  /* 0x00006b00ff0877ac */ /* 0x000ea20008000a00 */
[----:B------:R-:W3:Y:S01]  /*0070*/  S2R R19, SR_TID.X ;  /* 0x0000000000137919 */ /* 0x000ee20000002100 */
[----:B------:R-:W4:Y:S01]  /*0080*/  LDCU UR5, c[0x0][0x39c] ;  /* 0x00007380ff0577ac */ /* 0x000f220008000800 */
[----:B------:R-:W1:Y:S01]  /*0090*/  LDCU.64 UR10, c[0x0][0x388] ;  /* 0x00007100ff0a77ac */ /* 0x000e620008000a00 */
[----:B------:R-:W1:Y:S02]  /*00a0*/  LDCU.64 UR12, c[0x0][0x388] ;  /* 0x00007100ff0c77ac */ /* 0x000e640008000a00 */
[----:B-1----:R-:W-:-:S05]  /*00b0*/  IMAD.WIDE.U32 R4, R3, 0x4, R4 ;  /* 0x0000000403047825 */ /* 0x002fca00078e0004 */
[----:B--2---:R-:W2:Y:S01]  /*00c0*/  LDG.E.CONSTANT R0, desc[UR8][R4.64] ;  /* 0x0000000804007981 */ /* 0x004ea2000c1e9900 */
[----:B----4-:R-:W-:Y:S02]  /*00d0*/  USHF.R.S32.HI UR4, URZ, 0x1f, UR5 ;  /* 0x0000001fff047899 */ /* 0x010fe40008011405 */
[----:B------:R-:W-:Y:S01]  /*00e0*/  IMAD R3, R3, UR5, RZ ;  /* 0x0000000503037c24 */ /* 0x000fe2000f8e02ff */
[----:B------:R-:W-:Y:S01]  /*00f0*/  BSSY.RECONVERGENT B0, `(.L_x_0) ;  /* 0x0000071000007945 */ /* 0x000fe20003800200 */
[----:B------:R-:W-:-:S03]  /*0100*/  ULEA.HI UR4, UR4, UR5, URZ, 0x2 ;  /* 0x0000000504047291 */ /* 0x000fc6000f8f10ff */
[----:B------:R-:W-:Y:S01]  /*0110*/  SHF.R.S32.HI R2, RZ, 0x1f, R3 ;  /* 0x0000001fff027819 */ /* 0x000fe20000011403 */
[----:B------:R-:W-:-:S06]  /*0120*/  USHF.R.S32.HI UR4, URZ, 0x2, UR4 ;  /* 0x00000002ff047899 */ /* 0x000fcc0008011404 */
[----:B---3--:R-:W-:Y:S01]  /*0130*/  ISETP.GE.AND P0, PT, R19, UR4, PT ;  /* 0x0000000413007c0c */ /* 0x008fe2000bf06270 */
[----:B--2---:R-:W-:-:S12]  /*0140*/  IMAD R0, R0, UR5, RZ ;  /* 0x0000000500007c24 */ /* 0x004fd8000f8e02ff */
[----:B------:R-:W-:Y:S05]  /*0150*/  @P0 BRA `(.L_x_1) ;  /* 0x0000000400a80947 */ /* 0x000fea0003800000 */
[----:B------:R-:W1:Y:S01]  /*0160*/  LDC R12, c[0x0][0x360] ;  /* 0x0000d800ff0c7b82 */ /* 0x000e620000000800 */
[----:B------:R-:W-:Y:S01]  /*0170*/  BSSY.RECONVERGENT B1, `(.L_x_2) ;  /* 0x0000035000017945 */ /* 0x000fe20003800200 */
[----:B------:R-:W-:Y:S01]  /*0180*/  SHF.R.S32.HI R16, RZ, 0x1f, R0 ;  /* 0x0000001fff107819 */ /* 0x000fe20000011400 */
[----:B------:R-:W-:Y:S01]  /*0190*/  IMAD.MOV.U32 R13, RZ, RZ, R19 ;  /* 0x000000ffff0d7224 */ /* 0x000fe200078e0013 */
[----:B-1----:R-:W1:Y:S01]  /*01a0*/  I2F.U32.RP R9, R12 ;  /* 0x0000000c00097306 */ /* 0x002e620000209000 */
[----:B------:R-:W-:Y:S01]  /*01b0*/  IMAD.IADD R6, R19, 0x1, R12 ;  /* 0x0000000113067824 */ /* 0x000fe200078e020c */
[----:B------:R-:W-:-:S04]  /*01c0*/  ISETP.NE.U32.AND P2, PT, R12, RZ, PT ;  /* 0x000000ff0c00720c */ /* 0x000fc80003f45070 */
[C---:B------:R-:W-:Y:S02]  /*01d0*/  ISETP.GE.U32.AND P0, PT, R6.reuse, UR4, PT ;  /* 0x0000000406007c0c */ /* 0x040fe4000bf06070 */
[----:B------:R-:W-:Y:S02]  /*01e0*/  VIMNMX.U32 R7, PT, PT, R6, UR4, !PT ;  /* 0x0000000406077c48 */ /* 0x000fe4000ffe0000 */
[----:B------:R-:W-:-:S04]  /*01f0*/  SEL R8, RZ, 0x1, P0 ;  /* 0x00000001ff087807 */ /* 0x000fc80000000000 */
[----:B------:R-:W-:Y:S01]  /*0200*/  IADD3 R7, PT, PT, R7, -R6, -R8 ;  /* 0x8000000607077210 */ /* 0x000fe20007ffe808 */
[----:B-1----:R-:W1:Y:S02]  /*0210*/  MUFU.RCP R9, R9 ;  /* 0x0000000900097308 */ /* 0x002e640000001000 */
[----:B-1----:R-:W-:-:S06]  /*0220*/  VIADD R4, R9, 0xffffffe ;  /* 0x0ffffffe09047836 */ /* 0x002fcc0000000000 */
[----:B------:R1:W2:Y:S02]  /*0230*/  F2I.FTZ.U32.TRUNC.NTZ R5, R4 ;  /* 0x0000000400057305 */ /* 0x0002a4000021f000 */
[----:B-1----:R-:W-:Y:S02]  /*0240*/  IMAD.MOV.U32 R4, RZ, RZ, RZ ;  /* 0x000000ffff047224 */ /* 0x002fe400078e00ff */
[----:B--2---:R-:W-:-:S04]  /*0250*/  IMAD.MOV R11, RZ, RZ, -R5 ;  /* 0x000000ffff0b7224 */ /* 0x004fc800078e0a05 */
[----:B------:R-:W-:-:S04]  /*0260*/  IMAD R11, R11, R12, RZ ;  /* 0x0000000c0b0b7224 */ /* 0x000fc800078e02ff */
[----:B------:R-:W-:-:S06]  /*0270*/  IMAD.HI.U32 R10, R5, R11, R4 ;  /* 0x0000000b050a7227 */ /* 0x000fcc00078e0004 */
[----:B------:R-:W-:-:S04]  /*0280*/  IMAD.HI.U32 R5, R10, R7, RZ ;  /* 0x000000070a057227 */ /* 0x000fc800078e00ff */
[----:B------:R-:W-:-:S04]  /*0290*/  IMAD.MOV R4, RZ, RZ, -R5 ;  /* 0x000000ffff047224 */ /* 0x000fc800078e0a05 */
[----:B------:R-:W-:-:S05]  /*02a0*/  IMAD R7, R12, R4, R7 ;  /* 0x000000040c077224 */ /* 0x000fca00078e0207 */
[----:B------:R-:W-:-:S13]  /*02b0*/  ISETP.GE.U32.AND P0, PT, R7, R12, PT ;  /* 0x0000000c0700720c */ /* 0x000fda0003f06070 */
[----:B------:R-:W-:Y:S02]  /*02c0*/  @P0 IMAD.IADD R7, R7, 0x1, -R12 ;  /* 0x0000000107070824 */ /* 0x000fe400078e0a0c */
[----:B------:R-:W-:-:S03]  /*02d0*/  @P0 VIADD R5, R5, 0x1 ;  /* 0x0000000105050836 */ /* 0x000fc60000000000 */
[----:B------:R-:W-:-:S13]  /*02e0*/  ISETP.GE.U32.AND P1, PT, R7, R12, PT ;  /* 0x0000000c0700720c */ /* 0x000fda0003f26070 */
[----:B------:R-:W-:Y:S02]  /*02f0*/  @P1 IADD3 R5, PT, PT, R5, 0x1, RZ ;  /* 0x0000000105051810 */ /* 0x000fe40007ffe0ff */
[----:B------:R-:W-:-:S05]  /*0300*/  @!P2 LOP3.LUT R5, RZ, R12, RZ, 0x33, !PT ;  /* 0x0000000cff05a212 */ /* 0x000fca00078e33ff */
[----:B------:R-:W-:-:S05]  /*0310*/  IMAD.IADD R4, R8, 0x1, R5 ;  /* 0x0000000108047824 */ /* 0x000fca00078e0205 */
[C---:B------:R-:W-:Y:S02]  /*0320*/  LOP3.LUT R5, R4.reuse, 0x3, RZ, 0xc0, !PT ;  /* 0x0000000304057812 */ /* 0x040fe400078ec0ff */
[----:B------:R-:W-:Y:S02]  /*0330*/  ISETP.GE.U32.AND P0, PT, R4, 0x3, PT ;  /* 0x000000030400780c */ /* 0x000fe40003f06070 */
[----:B------:R-:W-:-:S13]  /*0340*/  ISETP.NE.AND P1, PT, R5, 0x3, PT ;  /* 0x000000030500780c */ /* 0x000fda0003f25270 */
[----:B------:R-:W-:Y:S05]  /*0350*/  @!P1 BRA `(.L_x_3) ;  /* 0x0000000000589947 */ /* 0x000fea0003800000 */
[----:B------:R-:W1:Y:S01]  /*0360*/  S2UR UR6, SR_CgaCtaId ;  /* 0x00000000000679c3 */ /* 0x000e620000008800 */
[----:B------:R-:W-:Y:S01]  /*0370*/  VIADD R4, R4, 0x1 ;  /* 0x0000000104047836 */ /* 0x000fe20000000000 */
[----:B------:R-:W-:Y:S01]  /*0380*/  UMOV UR5, 0x400 ;  /* 0x0000040000057882 */ /* 0x000fe20000000000 */
[----:B------:R-:W-:-:S03]  /*0390*/  IMAD.SHL.U32 R7, R19, 0x4, RZ ;  /* 0x0000000413077824 */ /* 0x000fc600078e00ff */
[----:B------:R-:W-:-:S05]  /*03a0*/  LOP3.LUT R4, R4, 0x3, RZ, 0xc0, !PT ;  /* 0x0000000304047812 */ /* 0x000fca00078ec0ff */
[----:B------:R-:W-:Y:S02]  /*03b0*/  IMAD R13, R4, R12, R19 ;  /* 0x0000000c040d7224 */ /* 0x000fe400078e0213 */
[----:B------:R-:W-:Y:S01]  /*03c0*/  IMAD.MOV R6, RZ, RZ, -R4 ;  /* 0x000000ffff067224 */ /* 0x000fe200078e0a04 */
[----:B-1----:R-:W-:-:S06]  /*03d0*/  ULEA UR5, UR6, UR5, 0x18 ;  /* 0x0000000506057291 */ /* 0x002fcc000f8ec0ff */
[----:B------:R-:W-:-:S07]  /*03e0*/  LEA R9, R19, UR5, 0x4 ;  /* 0x0000000513097c11 */ /* 0x000fce000f8e20ff */
.L_x_4:
[----:B------:R-:W-:Y:S01]  /*03f0*/  IADD3 R5, P1, PT, R0, R7, RZ ;  /* 0x0000000700057210 */ /* 0x000fe20007f3e0ff */
[----:B------:R-:W-:Y:S01]  /*0400*/  IMAD R7, R12, 0x4, R7 ;  /* 0x000000040c077824 */ /* 0x000fe200078e0207 */
[----:B------:R-:W-:-:S03]  /*0410*/  IADD3 R6, PT, PT, R6, 0x1, RZ ;  /* 0x0000000106067810 */ /* 0x000fc60007ffe0ff */
[----:B------:R-:W-:Y:S01]  /*0420*/  IMAD.X R8, RZ, RZ, R16, P1 ;  /* 0x000000ffff087224 */ /* 0x000fe200008e0610 */
[----:B------:R-:W-:-:S04]  /*0430*/  LEA R4, P1, R5, UR10, 0x2 ;  /* 0x0000000a05047c11 */ /* 0x000fc8000f8210ff */
[----:B------:R-:W-:Y:S02]  /*0440*/  LEA.HI.X R5, R5, UR11, R8, 0x2, P1 ;  /* 0x0000000b05057c11 */ /* 0x000fe400088f1408 */
[----:B------:R-:W-:-:S03]  /*0450*/  ISETP.NE.AND P1, PT, R6, RZ, PT ;  /* 0x000000ff0600720c */ /* 0x000fc60003f25270 */
[----:B------:R-:W-:Y:S01]  /*0460*/  @!PT LDS RZ, [RZ] ;  /* 0x00000000fffff984 */ /* 0x000fe20000000800 */
[----:B------:R-:W-:Y:S01]  /*0470*/  @!PT LDS RZ, [RZ] ;  /* 0x00000000fffff984 */ /* 0x000fe20000000800 */
[----:B------:R-:W-:Y:S01]  /*0480*/  @!PT LDS RZ, [RZ] ;  /* 0x00000000fffff984 */ /* 0x000fe20000000800 */
[----:B------:R1:W-:Y:S02]  /*0490*/  LDGSTS.E.BYPASS.128 [R9], desc[UR8][R4.64] ;  /* 0x0000000004097fae */ /* 0x0003e4000b981808 */
[----:B-1----:R-:W-:-:S08]  /*04a0*/  IMAD R9, R12, 0x10, R9 ;  /* 0x000000100c097824 */ /* 0x002fd000078e0209 */
[----:B------:R-:W-:Y:S05]  /*04b0*/  @P1 BRA `(.L_x_4) ;  /* 0xfffffffc00cc1947 */ /* 0x000fea000383ffff */
.L_x_3:
[----:B------:R-:W-:Y:S05]  /*04c0*/  BSYNC.RECONVERGENT B1 ;  /* 0x0000000000017941 */ /* 0x000fea0003800200 */
.L_x_2:
[----:B------:R-:W-:Y:S05]  /*04d0*/  @!P0 BRA `(.L_x_1) ;  /* 0x0000000000c88947 */ /* 0x000fea0003800000 */
[----:B------:R-:W1:Y:S01]  /*04e0*/  S2R R5, SR_CgaCtaId ;  /* 0x0000000000057919 */ /* 0x000e620000008800 */
[----:B------:R-:W-:Y:S01]  /*04f0*/  MOV R4, 0x400 ;  /* 0x0000040000047802 */ /* 0x000fe20000000f00 */
[C---:B------:R-:W-:Y:S02]  /*0500*/  IMAD.IADD R17, R13.reuse, 0x1, R12 ;  /* 0x000000010d117824 */ /* 0x040fe400078e020c */
[----:B------:R-:W-:Y:S02]  /*0510*/  IMAD.SHL.U32 R15, R13, 0x4, RZ ;  /* 0x000000040d0f7824 */ /* 0x000fe400078e00ff */
[----:B------:R-:W-:Y:S02]  /*0520*/  IMAD.SHL.U32 R17, R17, 0x4, RZ ;  /* 0x0000000411117824 */ /* 0x000fe400078e00ff */
[C-C-:B------:R-:W-:Y:S02]  /*0530*/  IMAD R21, R12.reuse, 0x8, R15.reuse ;  /* 0x000000080c157824 */ /* 0x140fe400078e020f */
[----:B------:R-:W-:Y:S01]  /*0540*/  IMAD R23, R12, 0xc, R15 ;  /* 0x0000000c0c177824 */ /* 0x000fe200078e020f */
[----:B-1----:R-:W-:-:S04]  /*0550*/  LEA R5, R5, R4, 0x18 ;  /* 0x0000000405057211 */ /* 0x002fc800078ec0ff */
[C---:B------:R-:W-:Y:S01]  /*0560*/  LEA R4, R12.reuse, R5, 0x4 ;  /* 0x000000050c047211 */ /* 0x040fe200078e20ff */
[C-C-:B------:R-:W-:Y:S02]  /*0570*/  IMAD R6, R12.reuse, 0x20, R5.reuse ;  /* 0x000000200c067824 */ /* 0x140fe400078e0205 */
[--C-:B------:R-:W-:Y:S02]  /*0580*/  IMAD R14, R12, 0x30, R5.reuse ;  /* 0x000000300c0e7824 */ /* 0x100fe400078e0205 */
[C---:B------:R-:W-:Y:S02]  /*0590*/  IMAD R25, R13.reuse, 0x10, R5 ;  /* 0x000000100d197824 */ /* 0x040fe400078e0205 */
[C---:B------:R-:W-:Y:S02]  /*05a0*/  IMAD R27, R13.reuse, 0x10, R4 ;  /* 0x000000100d1b7824 */ /* 0x040fe400078e0204 */
[C---:B------:R-:W-:Y:S02]  /*05b0*/  IMAD R29, R13.reuse, 0x10, R6 ;  /* 0x000000100d1d7824 */ /* 0x040fe400078e0206 */
[----:B------:R-:W-:-:S07]  /*05c0*/  IMAD R14, R13, 0x10, R14 ;  /* 0x000000100d0e7824 */ /* 0x000fce00078e020e */
.L_x_5:
[----:B------:R-:W-:Y:S01]  /*05d0*/  IADD3 R5, P0, PT, R0, R15, RZ ;  /* 0x0000000f00057210 */ /* 0x000fe20007f1e0ff */
[----:B------:R-:W-:Y:S01]  /*05e0*/  IMAD R15, R12, 0x10, R15 ;  /* 0x000000100c0f7824 */ /* 0x000fe200078e020f */
[----:B------:R-:W-:Y:S01]  /*05f0*/  IADD3 R7, P1, PT, R0, R17, RZ ;  /* 0x0000001100077210 */ /* 0x000fe20007f3e0ff */
[C---:B------:R-:W-:Y:S01]  /*0600*/  IMAD R17, R12.reuse, 0x10, R17 ;  /* 0x000000100c117824 */ /* 0x040fe200078e0211 */
[----:B------:R-:W-:Y:S01]  /*0610*/  IADD3 R13, PT, PT, R12, R13, R12 ;  /* 0x0000000d0c0d7210 */ /* 0x000fe20007ffe00c */
[----:B------:R-:W-:Y:S01]  /*0620*/  IMAD.X R10, RZ, RZ, R16, P0 ;  /* 0x000000ffff0a7224 */ /* 0x000fe200000e0610 */
[----:B------:R-:W-:Y:S02]  /*0630*/  IADD3.X R8, PT, PT, RZ, R16, RZ, P1, !PT ;  /* 0x00000010ff087210 */ /* 0x000fe40000ffe4ff */
[----:B------:R-:W-:Y:S01]  /*0640*/  IADD3 R9, P0, PT, R0, R21, RZ ;  /* 0x0000001500097210 */ /* 0x000fe20007f1e0ff */
[----:B------:R-:W-:Y:S01]  /*0650*/  IMAD R21, R12, 0x10, R21 ;  /* 0x000000100c157824 */ /* 0x000fe200078e0215 */
[----:B------:R-:W-:-:S02]  /*0660*/  LEA R6, P1, R7, UR12, 0x2 ;  /* 0x0000000c07067c11 */ /* 0x000fc4000f8210ff */
[----:B------:R-:W-:Y:S01]  /*0670*/  LEA R4, P2, R5, UR12, 0x2 ;  /* 0x0000000c05047c11 */ /* 0x000fe2000f8410ff */
[----:B------:R-:W-:Y:S01]  /*0680*/  IMAD.X R20, RZ, RZ, R16, P0 ;  /* 0x000000ffff147224 */ /* 0x000fe200000e0610 */
[----:B------:R-:W-:Y:S02]  /*0690*/  LEA.HI.X R7, R7, UR13, R8, 0x2, P1 ;  /* 0x0000000d07077c11 */ /* 0x000fe400088f1408 */
[----:B------:R-:W-:Y:S02]  /*06a0*/  LEA R8, P0, R9, UR12, 0x2 ;  /* 0x0000000c09087c11 */ /* 0x000fe4000f8010ff */
[----:B------:R-:W-:Y:S02]  /*06b0*/  IADD3 R13, PT, PT, R12, R13, R12 ;  /* 0x0000000d0c0d7210 */ /* 0x000fe40007ffe00c */
[----:B------:R-:W-:Y:S02]  /*06c0*/  LEA.HI.X R5, R5, UR13, R10, 0x2, P2 ;  /* 0x0000000d05057c11 */ /* 0x000fe400090f140a */
[----:B------:R-:W-:Y:S01]  /*06d0*/  IADD3 R11, P2, PT, R0, R23, RZ ;  /* 0x00000017000b7210 */ /* 0x000fe20007f5e0ff */
[C---:B------:R-:W-:Y:S01]  /*06e0*/  IMAD R23, R12.reuse, 0x10, R23 ;  /* 0x000000100c177824 */ /* 0x040fe200078e0217 */
[----:B------:R-:W-:Y:S01]  /*06f0*/  LEA.HI.X R9, R9, UR13, R20, 0x2, P0 ;  /* 0x0000000d09097c11 */ /* 0x000fe200080f1414 */
[----:B------:R-:W-:Y:S01]  /*0700*/  @!PT LDS RZ, [RZ] ;  /* 0x00000000fffff984 */ /* 0x000fe20000000800 */
[----:B------:R-:W-:Y:S01]  /*0710*/  @!PT LDS RZ, [RZ] ;  /* 0x00000000fffff984 */ /* 0x000fe20000000800 */
[----:B------:R-:W-:Y:S01]  /*0720*/  @!PT LDS RZ, [RZ] ;  /* 0x00000000fffff984 */ /* 0x000fe20000000800 */
[----:B------:R1:W-:Y:S01]  /*0730*/  LDGSTS.E.BYPASS.128 [R25], desc[UR8][R4.64] ;  /* 0x0000000004197fae */ /* 0x0003e2000b981808 */
[----:B------:R-:W-:Y:S01]  /*0740*/  ISETP.GE.AND P0, PT, R13, UR4, PT ;  /* 0x000000040d007c0c */ /* 0x000fe2000bf06270 */
[----:B------:R-:W-:Y:S01]  /*0750*/  IMAD.X R18, RZ, RZ, R16, P2 ;  /* 0x000000ffff127224 */ /* 0x000fe200010e0610 */
[C---:B------:R-:W-:Y:S01]  /*0760*/  LEA R10, P1, R11.reuse, UR12, 0x2 ;  /* 0x0000000c0b0a7c11 */ /* 0x040fe2000f8210ff */
[----:B------:R2:W-:Y:S03]  /*0770*/  LDGSTS.E.BYPASS.128 [R27], desc[UR8][R6.64] ;  /* 0x00000000061b7fae */ /* 0x0005e6000b981808 */
[----:B------:R-:W-:Y:S01]  /*0780*/  LEA.HI.X R11, R11, UR13, R18, 0x2, P1 ;  /* 0x0000000d0b0b7c11 */ /* 0x000fe200088f1412 */
[----:B------:R3:W-:Y:S04]  /*0790*/  LDGSTS.E.BYPASS.128 [R29], desc[UR8][R8.64] ;  /* 0x00000000081d7fae */ /* 0x0007e8000b981808 */
[----:B------:R4:W-:Y:S01]  /*07a0*/  LDGSTS.E.BYPASS.128 [R14], desc[UR8][R10.64] ;  /* 0x000000000a0e7fae */ /* 0x0009e2000b981808 */
[C---:B-1----:R-:W-:Y:S01]  /*07b0*/  LEA R25, R12.reuse, R25, 0x6 ;  /* 0x000000190c197211 */ /* 0x042fe200078e30ff */
[----:B--2---:R-:W-:-:S02]  /*07c0*/  IMAD R27, R12, 0x40, R27 ;  /* 0x000000400c1b7824 */ /* 0x004fc400078e021b */
[C---:B---3--:R-:W-:Y:S02]  /*07d0*/  IMAD R29, R12.reuse, 0x40, R29 ;  /* 0x000000400c1d7824 */ /* 0x048fe400078e021d */
[----:B----4-:R-:W-:Y:S01]  /*07e0*/  IMAD R14, R12, 0x40, R14 ;  /* 0x000000400c0e7824 */ /* 0x010fe200078e020e */
[----:B------:R-:W-:Y:S06]  /*07f0*/  @!P0 BRA `(.L_x_5) ;  /* 0xfffffffc00748947 */ /* 0x000fec000383ffff */
.L_x_1:
[----:B------:R-:W-:Y:S05]  /*0800*/  BSYNC.RECONVERGENT B0 ;  /* 0x0000000000007941 */ /* 0x000fea0003800200 */
.L_x_0:
[----:B------:R-:W0:Y:S01]  /*0810*/  LDGDEPBAR ;  /* 0x00000000000079af */ /* 0x000e220000000000 */
[----:B------:R-:W-:Y:S01]  /*0820*/  ISETP.GE.AND P0, PT, R19, UR4, PT ;  /* 0x0000000413007c0c */ /* 0x000fe2000bf06270 */
[----:B------:R-:W-:-:S04]  /*0830*/  DEPBAR.LE SB0, 0x0 ;  /* 0x000080000000791a */ /* 0x000fc80000000000 */
[----:B------:R-:W-:Y:S08]  /*0840*/  BAR.SYNC.DEFER_BLOCKING 0x0 ;  /* 0x0000000000007b1d */ /* 0x000ff00000010000 */
[----:B------:R-:W-:Y:S05]  /*0850*/  @P0 EXIT ;  /* 0x000000000000094d */ /* 0x000fea0003800000 */
[----:B------:R-:W1:Y:S01]  /*0860*/  LDC R17, c[0x0][0x360] ;  /* 0x0000d800ff117b82 */ /* 0x000e620000000800 */
[----:B------:R-:W-:Y:S01]  /*0870*/  BSSY.RECONVERGENT B0, `(.L_x_6) ;  /* 0x0000034000007945 */ /* 0x000fe20003800200 */
[----:B-1----:R-:W1:Y:S01]  /*0880*/  I2F.U32.RP R8, R17 ;  /* 0x0000001100087306 */ /* 0x002e620000209000 */
[----:B------:R-:W-:Y:S02]  /*0890*/  IADD3 R0, PT, PT, R19, R17, RZ ;  /* 0x0000001113007210 */ /* 0x000fe40007ffe0ff */
[----:B------:R-:W-:Y:S02]  /*08a0*/  ISETP.NE.U32.AND P2, PT, R17, RZ, PT ;  /* 0x000000ff1100720c */ /* 0x000fe40003f45070 */
[C---:B------:R-:W-:Y:S02]  /*08b0*/  ISETP.GE.U32.AND P0, PT, R0.reuse, UR4, PT ;  /* 0x0000000400007c0c */ /* 0x040fe4000bf06070 */
[----:B------:R-:W-:Y:S01]  /*08c0*/  VIMNMX.U32 R7, PT, PT, R0, UR4, !PT ;  /* 0x0000000400077c48 */ /* 0x000fe2000ffe0000 */
[----:B-1----:R-:W1:Y:S02]  /*08d0*/  MUFU.RCP R8, R8 ;  /* 0x0000000800087308 */ /* 0x002e640000001000 */
[----:B-1----:R-:W-:-:S06]  /*08e0*/  VIADD R4, R8, 0xffffffe ;  /* 0x0ffffffe08047836 */ /* 0x002fcc0000000000 */
[----:B------:R1:W2:Y:S02]  /*08f0*/  F2I.FTZ.U32.TRUNC.NTZ R5, R4 ;  /* 0x0000000400057305 */ /* 0x0002a4000021f000 */
[----:B-1----:R-:W-:Y:S02]  /*0900*/  IMAD.MOV.U32 R4, RZ, RZ, RZ ;  /* 0x000000ffff047224 */ /* 0x002fe400078e00ff */
[----:B--2---:R-:W-:-:S04]  /*0910*/  IMAD.MOV R6, RZ, RZ, -R5 ;  /* 0x000000ffff067224 */ /* 0x004fc800078e0a05 */
[----:B------:R-:W-:Y:S01]  /*0920*/  IMAD R9, R6, R17, RZ ;  /* 0x0000001106097224 */ /* 0x000fe200078e02ff */
[----:B------:R-:W-:-:S03]  /*0930*/  SEL R6, RZ, 0x1, P0 ;  /* 0x00000001ff067807 */ /* 0x000fc60000000000 */
[----:B------:R-:W-:Y:S01]  /*0940*/  IMAD.HI.U32 R5, R5, R9, R4 ;  /* 0x0000000905057227 */ /* 0x000fe200078e0004 */
[----:B------:R-:W-:-:S05]  /*0950*/  IADD3 R0, PT, PT, R7, -R0, -R6 ;  /* 0x8000000007007210 */ /* 0x000fca0007ffe806 */
[----:B------:R-:W-:-:S04]  /*0960*/  IMAD.HI.U32 R5, R5, R0, RZ ;  /* 0x0000000005057227 */ /* 0x000fc800078e00ff */
[----:B------:R-:W-:-:S04]  /*0970*/  IMAD.MOV R4, RZ, RZ, -R5 ;  /* 0x000000ffff047224 */ /* 0x000fc800078e0a05 */
[----:B------:R-:W-:-:S05]  /*0980*/  IMAD R0, R17, R4, R0 ;  /* 0x0000000411007224 */ /* 0x000fca00078e0200 */
[----:B------:R-:W-:-:S13]  /*0990*/  ISETP.GE.U32.AND P0, PT, R0, R17, PT ;  /* 0x000000110000720c */ /* 0x000fda0003f06070 */
[----:B------:R-:W-:Y:S02]  /*09a0*/  @P0 IMAD.IADD R0, R0, 0x1, -R17 ;  /* 0x0000000100000824 */ /* 0x000fe400078e0a11 */
[----:B------:R-:W-:-:S03]  /*09b0*/  @P0 VIADD R5, R5, 0x1 ;  /* 0x0000000105050836 */ /* 0x000fc60000000000 */
[----:B------:R-:W-:-:S13]  /*09c0*/  ISETP.GE.U32.AND P1, PT, R0, R17, PT ;  /* 0x000000110000720c */ /* 0x000fda0003f26070 */
[----:B------:R-:W-:Y:S01]  /*09d0*/  @P1 VIADD R5, R5, 0x1 ;  /* 0x0000000105051836 */ /* 0x000fe20000000000 */
[----:B------:R-:W-:-:S04]  /*09e0*/  @!P2 LOP3.LUT R5, RZ, R17, RZ, 0x33, !PT ;  /* 0x00000011ff05a212 */ /* 0x000fc800078e33ff */
[----:B------:R-:W-:-:S04]  /*09f0*/  IADD3 R0, PT, PT, R6, R5, RZ ;  /* 0x0000000506007210 */ /* 0x000fc80007ffe0ff */
[C---:B------:R-:W-:Y:S02]  /*0a00*/  LOP3.LUT R4, R0.reuse, 0x3, RZ, 0xc0, !PT ;  /* 0x0000000300047812 */ /* 0x040fe400078ec0ff */
[----:B------:R-:W-:Y:S02]  /*0a10*/  ISETP.GE.U32.AND P0, PT, R0, 0x3, PT ;  /* 0x000000030000780c */ /* 0x000fe40003f06070 */
[----:B------:R-:W-:-:S13]  /*0a20*/  ISETP.NE.AND P1, PT, R4, 0x3, PT ;  /* 0x000000030400780c */ /* 0x000fda0003f25270 */
[----:B------:R-:W-:Y:S05]  /*0a30*/  @!P1 BRA `(.L_x_7) ;  /* 0x00000000005c9947 */ /* 0x000fea0003800000 */
[----:B------:R-:W1:Y:S01]  /*0a40*/  S2UR UR6, SR_CgaCtaId ;  /* 0x00000000000679c3 */ /* 0x000e620000008800 */
[----:B------:R-:W2:Y:S01]  /*0a50*/  LDCU.64 UR10, c[0x0][0x390] ;  /* 0x00007200ff0a77ac */ /* 0x000ea20008000a00 */
[C---:B------:R-:W-:Y:S01]  /*0a60*/  SHF.L.U64.HI R5, R3.reuse, 0x2, R2 ;  /* 0x0000000203057819 */ /* 0x040fe20000010202 */
[----:B------:R-:W-:Y:S02]  /*0a70*/  IMAD.SHL.U32 R4, R3, 0x4, RZ ;  /* 0x0000000403047824 */ /* 0x000fe400078e00ff */
[----:B------:R-:W-:Y:S01]  /*0a80*/  VIADD R0, R0, 0x1 ;  /* 0x0000000100007836 */ /* 0x000fe20000000000 */
[----:B------:R-:W-:Y:S01]  /*0a90*/  UMOV UR5, 0x400 ;  /* 0x0000040000057882 */ /* 0x000fe20000000000 */
[----:B------:R-:W-:-:S03]  /*0aa0*/  IMAD.WIDE.U32 R4, R19, 0x10, R4 ;  /* 0x0000001013047825 */ /* 0x000fc600078e0004 */
[----:B------:R-:W-:-:S05]  /*0ab0*/  LOP3.LUT R0, R0, 0x3, RZ, 0xc0, !PT ;  /* 0x0000000300007812 */ /* 0x000fca00078ec0ff */
[----:B------:R-:W-:Y:S01]  /*0ac0*/  IMAD.MOV R13, RZ, RZ, -R0 ;  /* 0x000000ffff0d7224 */ /* 0x000fe200078e0a00 */
[----:B--2---:R-:W-:-:S04]  /*0ad0*/  IADD3 R8, P1, PT, R4, UR10, RZ ;  /* 0x0000000a04087c10 */ /* 0x004fc8000ff3e0ff */
[----:B------:R-:W-:Y:S01]  /*0ae0*/  IADD3.X R9, PT, PT, R5, UR11, RZ, P1, !PT ;  /* 0x0000000b05097c10 */ /* 0x000fe20008ffe4ff */
[----:B-1----:R-:W-:-:S06]  /*0af0*/  ULEA UR5, UR6, UR5, 0x18 ;  /* 0x0000000506057291 */ /* 0x002fcc000f8ec0ff */
[----:B------:R-:W-:Y:S01]  /*0b00*/  LEA R12, R19, UR5, 0x4 ;  /* 0x00000005130c7c11 */ /* 0x000fe2000f8e20ff */
[----:B------:R-:W-:-:S07]  /*0b10*/  IMAD R19, R0, R17, R19 ;  /* 0x0000001100137224 */ /* 0x000fce00078e0213 */
.L_x_8:
[----:B-1----:R1:W2:Y:S01]  /*0b20*/  LDS.128 R4, [R12] ;  /* 0x000000000c047984 */ /* 0x0022a20000000c00 */
[----:B------:R-:W-:Y:S01]  /*0b30*/  IMAD.MOV.U32 R10, RZ, RZ, R8 ;  /* 0x000000ffff0a7224 */ /* 0x000fe200078e0008 */
[----:B------:R-:W-:Y:S01]  /*0b40*/  IADD3 R13, PT, PT, R13, 0x1, RZ ;  /* 0x000000010d0d7810 */ /* 0x000fe20007ffe0ff */
[----:B------:R-:W-:-:S03]  /*0b50*/  IMAD.MOV.U32 R11, RZ, RZ, R9 ;  /* 0x000000ffff0b7224 */ /* 0x000fc600078e0009 */
[----:B------:R-:W-:Y:S01]  /*0b60*/  ISETP.NE.AND P1, PT, R13, RZ, PT ;  /* 0x000000ff0d00720c */ /* 0x000fe20003f25270 */
[----:B------:R-:W-:-:S04]  /*0b70*/  IMAD.WIDE.U32 R8, R17, 0x10, R10 ;  /* 0x0000001011087825 */ /* 0x000fc800078e000a */
[----:B-1----:R-:W-:Y:S01]  /*0b80*/  IMAD R12, R17, 0x10, R12 ;  /* 0x00000010110c7824 */ /* 0x002fe200078e020c */
[----:B--2---:R1:W-:Y:S07]  /*0b90*/  STG.E.128 desc[UR8][R10.64], R4 ;  /* 0x000000040a007986 */ /* 0x0043ee000c101d08 */
[----:B------:R-:W-:Y:S05]  /*0ba0*/  @P1 BRA `(.L_x_8) ;  /* 0xfffffffc00dc1947 */ /* 0x000fea000383ffff */
.L_x_7:
[----:B------:R-:W-:Y:S05]  /*0bb0*/  BSYNC.RECONVERGENT B0 ;  /* 0x0000000000007941 */ /* 0x000fea0003800200 */
.L_x_6:
[----:B------:R-:W-:Y:S05]  /*0bc0*/  @!P0 EXIT ;  /* 0x000000000000894d */ /* 0x000fea0003800000 */
[----:B------:R-:W2:Y:S01]  /*0bd0*/  S2UR UR6, SR_CgaCtaId ;  /* 0x00000000000679c3 */ /* 0x000ea20000008800 */
[----:B------:R-:W-:Y:S01]  /*0be0*/  UMOV UR5, 0x400 ;  /* 0x0000040000057882 */ /* 0x000fe20000000000 */
[C---:B------:R-:W-:Y:S01]  /*0bf0*/  IMAD.IADD R28, R19.reuse, 0x1, R17 ;  /* 0x00000001131c7824 */ /* 0x040fe200078e0211 */
[----:B------:R-:W3:Y:S01]  /*0c00*/  LDCU.64 UR10, c[0x0][0x390] ;  /* 0x00007200ff0a77ac */ /* 0x000ee20008000a00 */
[----:B------:R-:W-:Y:S02]  /*0c10*/  IMAD.SHL.U32 R18, R19, 0x4, RZ ;  /* 0x0000000413127824 */ /* 0x000fe400078e00ff */
[----:B------:R-:W-:Y:S02]  /*0c20*/  IMAD.SHL.U32 R28, R28, 0x4, RZ ;  /* 0x000000041c1c7824 */ /* 0x000fe400078e00ff */
[C-C-:B------:R-:W-:Y:S02]  /*0c30*/  IMAD R0, R17.reuse, 0x8, R18.reuse ;  /* 0x0000000811007824 */ /* 0x140fe400078e0212 */
[----:B------:R-:W-:Y:S01]  /*0c40*/  IMAD R24, R17, 0xc, R18 ;  /* 0x0000000c11187824 */ /* 0x000fe200078e0212 */
[----:B--2---:R-:W-:-:S06]  /*0c50*/  ULEA UR5, UR6, UR5, 0x18 ;  /* 0x0000000506057291 */ /* 0x004fcc000f8ec0ff */
[----:B---3--:R-:W-:-:S07]  /*0c60*/  LEA R16, R19, UR5, 0x4 ;  /* 0x0000000513107c11 */ /* 0x008fce000f8e20ff */
.L_x_9:
[----:B--2---:R2:W3:Y:S01]  /*0c70*/  LDS.128 R20, [R16] ;  /* 0x0000000010147984 */ /* 0x0044e20000000c00 */
[C---:B-1----:R-:W-:Y:S01]  /*0c80*/  LEA R4, R17.reuse, R16, 0x4 ;  /* 0x0000001011047211 */ /* 0x042fe200078e20ff */
[----:B------:R-:W-:Y:S01]  /*0c90*/  IMAD R12, R17, 0x30, R16 ;  /* 0x00000030110c7824 */ /* 0x000fe200078e0210 */
[----:B------:R-:W-:Y:S01]  /*0ca0*/  IADD3 R9, P0, PT, R3, R18, RZ ;  /* 0x0000001203097210 */ /* 0x000fe20007f1e0ff */
[----:B------:R-:W-:Y:S01]  /*0cb0*/  IMAD R18, R17, 0x10, R18 ;  /* 0x0000001011127824 */ /* 0x000fe200078e0212 */
[----:B------:R-:W-:Y:S01]  /*0cc0*/  IADD3 R29, P1, PT, R3, R24, RZ ;  /* 0x00000018031d7210 */ /* 0x000fe20007f3e0ff */
[----:B------:R-:W-:Y:S01]  /*0cd0*/  IMAD R24, R17, 0x10, R24 ;  /* 0x0000001011187824 */ /* 0x000fe200078e0218 */
[----:B------:R-:W1:Y:S01]  /*0ce0*/  LDS.128 R4, [R4] ;  /* 0x0000000004047984 */ /* 0x000e620000000c00 */
[----:B------:R-:W-:Y:S01]  /*0cf0*/  IMAD.X R10, RZ, RZ, R2, P0 ;  /* 0x000000ffff0a7224 */ /* 0x000fe200000e0602 */
[----:B------:R-:W-:Y:S02]  /*0d00*/  LEA R8, P0, R9, UR10, 0x2 ;  /* 0x0000000a09087c11 */ /* 0x000fe4000f8010ff */
[----:B------:R-:W-:Y:S01]  /*0d10*/  LDS.128 R12, [R12] ;  /* 0x000000000c0c7984 */ /* 0x000fe20000000c00 */
[----:B------:R-:W-:-:S02]  /*0d20*/  IADD3 R19, PT, PT, R17, R19, R17 ;  /* 0x0000001311137210 */ /* 0x000fc40007ffe011 */
[----:B------:R-:W-:Y:S01]  /*0d30*/  LEA.HI.X R9, R9, UR11, R10, 0x2, P0 ;  /* 0x0000000b09097c11 */ /* 0x000fe200080f140a */
[----:B------:R-:W-:Y:S01]  /*0d40*/  IMAD R10, R17, 0x20, R16 ;  /* 0x00000020110a7824 */ /* 0x000fe200078e0210 */
[----:B------:R-:W-:Y:S01]  /*0d50*/  IADD3 R25, P0, PT, R3, R28, RZ ;  /* 0x0000001c03197210 */ /* 0x000fe20007f1e0ff */
[C---:B------:R-:W-:Y:S01]  /*0d60*/  IMAD R28, R17.reuse, 0x10, R28 ;  /* 0x00000010111c7824 */ /* 0x040fe200078e021c */
[C---:B------:R-:W-:Y:S01]  /*0d70*/  IADD3 R19, PT, PT, R17.reuse, R19, R17 ;  /* 0x0000001311137210 */ /* 0x040fe20007ffe011 */
[----:B--2---:R-:W-:Y:S02]  /*0d80*/  IMAD R16, R17, 0x40, R16 ;  /* 0x0000004011107824 */ /* 0x004fe400078e0210 */
[----:B------:R-:W-:Y:S01]  /*0d90*/  IMAD.X R27, RZ, RZ, R2, P0 ;  /* 0x000000ffff1b7224 */ /* 0x000fe200000e0602 */
[----:B------:R-:W-:-:S04]  /*0da0*/  LEA R26, P0, R25, UR10, 0x2 ;  /* 0x0000000a191a7c11 */ /* 0x000fc8000f8010ff */
[----:B------:R-:W-:Y:S02]  /*0db0*/  LEA.HI.X R27, R25, UR11, R27, 0x2, P0 ;  /* 0x0000000b191b7c11 */ /* 0x000fe400080f141b */
[-C--:B------:R-:W-:Y:S02]  /*0dc0*/  IADD3 R25, P0, PT, R3, R0.reuse, RZ ;  /* 0x0000000003197210 */ /* 0x080fe40007f1e0ff */
[----:B------:R-:W-:Y:S01]  /*0dd0*/  LEA R0, R17, R0, 0x4 ;  /* 0x0000000011007211 */ /* 0x000fe200078e20ff */
[----:B---3--:R2:W-:Y:S04]  /*0de0*/  STG.E.128 desc[UR8][R8.64], R20 ;  /* 0x0000001408007986 */ /* 0x0085e8000c101d08 */
[----:B------:R-:W3:Y:S04]  /*0df0*/  LDS.128 R8, [R10] ;  /* 0x000000000a087984 */ /* 0x000ee80000000c00 */
[----:B-1----:R1:W-:Y:S01]  /*0e00*/  STG.E.128 desc[UR8][R26.64], R4 ;  /* 0x000000041a007986 */ /* 0x0023e2000c101d08 */
[----:B--2---:R-:W-:Y:S01]  /*0e10*/  IMAD.X R21, RZ, RZ, R2, P1 ;  /* 0x000000ffff157224 */ /* 0x004fe200008e0602 */
[----:B------:R-:W-:-:S04]  /*0e20*/  LEA R20, P1, R29, UR10, 0x2 ;  /* 0x0000000a1d147c11 */ /* 0x000fc8000f8210ff */
[----:B------:R-:W-:Y:S01]  /*0e30*/  LEA.HI.X R21, R29, UR11, R21, 0x2, P1 ;  /* 0x0000000b1d157c11 */ /* 0x000fe200088f1415 */
[----:B-1----:R-:W-:Y:S01]  /*0e40*/  IMAD.X R4, RZ, RZ, R2, P0 ;  /* 0x000000ffff047224 */ /* 0x002fe200000e0602 */
[----:B------:R-:W-:-:S04]  /*0e50*/  LEA R22, P0, R25, UR10, 0x2 ;  /* 0x0000000a19167c11 */ /* 0x000fc8000f8010ff */
[----:B------:R-:W-:Y:S02]  /*0e60*/  LEA.HI.X R23, R25, UR11, R4, 0x2, P0 ;  /* 0x0000000b19177c11 */ /* 0x000fe400080f1404 */
[----:B------:R-:W-:-:S03]  /*0e70*/  ISETP.GE.AND P0, PT, R19, UR4, PT ;  /* 0x0000000413007c0c */ /* 0x000fc6000bf06270 */
[----:B---3--:R2:W-:Y:S04]  /*0e80*/  STG.E.128 desc[UR8][R22.64], R8 ;  /* 0x0000000816007986 */ /* 0x0085e8000c101d08 */
[----:B------:R2:W-:Y:S06]  /*0e90*/  STG.E.128 desc[UR8][R20.64], R12 ;  /* 0x0000000c14007986 */ /* 0x0005ec000c101d08 */
[----:B------:R-:W-:Y:S05]  /*0ea0*/  @!P0 BRA `(.L_x_9) ;  /* 0xfffffffc00708947 */ /* 0x000fea000383ffff */
[----:B------:R-:W-:Y:S05]  /*0eb0*/  EXIT ;  /* 0x000000000000794d */ /* 0x000fea0003800000 */
.L_x_10:
[----:B------:R-:W-:-:S00]  /*0ec0*/  BRA `(.L_x_10) ;  /* 0xfffffffc00fc7947 */ /* 0x000fc0000383ffff */
[----:B------:R-:W-:-:S00]  /*0ed0*/  NOP ;  /* 0x0000000000007918 */ /* 0x000fc00000000000 */
        /* <DEDUP_REMOVED lines=10> */
.L_x_11:


//--------------------- .nv.shared._Z22async_embedding_kernelPKiPKfPfii --------------------------
	.section	.nv.shared._Z22async_embedding_kernelPKiPKfPfii,"aw",@nobits
	.sectionflags	@""
	.align	16
	.zero		1024


//--------------------- .nv.shared.reserved.0     --------------------------
	.section	.nv.shared.reserved.0,"aw",@nobits
	.weak		__nv_reservedSMEM_offset_0_alias
	.size		__nv_reservedSMEM_offset_0_alias, 0, 64
	.other		__nv_reservedSMEM_offset_0_alias,@"STO_CUDA_RESERVED_SHARED STV_DEFAULT"
__nv_reservedSMEM_offset_0_alias:
	.zero		0
	.zero		64


//--------------------- .nv.constant0._Z22async_embedding_kernelPKiPKfPfii --------------------------
	.section	.nv.constant0._Z22async_embedding_kernelPKiPKfPfii,"a",@progbits
	.sectionflags	@""
	.align	4
.nv.constant0._Z22async_embedding_kernelPKiPKfPfii:
	.zero		928


//--------------------- SYMBOLS --------------------------

	.type		.nv.reservedSmem.offset0,@object
	.size		.nv.reservedSmem.offset0,0x4
	.type		.nv.reservedSmem.cap,@object
	.size		.nv.reservedSmem.cap,0x4
